	.headerflags	@"EF_CUDA_TEXMODE_UNIFIED EF_CUDA_64BIT_ADDRESS EF_CUDA_ACCELERATORS EF_CUDA_SM90 EF_CUDA_VIRTUAL_SM(EF_CUDA_SM90)"
	.elftype	@"ET_EXEC"


//--------------------- .nv.info                  --------------------------
	.section	.nv.info,"",@"SHT_CUDA_INFO"
	.align	4


	//----- nvinfo : EIATTR_REGCOUNT
	.align		4
        /*0000*/ 	.byte	0x04, 0x2f
        /*0002*/ 	.short	(.L_2 - .L_1)
	.align		4
.L_1:
        /*0004*/ 	.word	index@(triton_poi_fused_leaky_relu_16)
        /*0008*/ 	.word	0x00000018


	//----- nvinfo : EIATTR_MIN_STACK_SIZE
	.align		4
.L_2:
        /*000c*/ 	.byte	0x04, 0x12
        /*000e*/ 	.short	(.L_4 - .L_3)
	.align		4
.L_3:
        /*0010*/ 	.word	index@(triton_poi_fused_leaky_relu_16)
        /*0014*/ 	.word	0x00000000


	//----- nvinfo : EIATTR_FRAME_SIZE
	.align		4
.L_4:
        /*0018*/ 	.byte	0x04, 0x11
        /*001a*/ 	.short	(.L_6 - .L_5)
	.align		4
.L_5:
        /*001c*/ 	.word	index@(triton_poi_fused_leaky_relu_16)
        /*0020*/ 	.word	0x00000000


	//----- nvinfo : EIATTR_MIN_STACK_SIZE
	.align		4
.L_6:
        /*0024*/ 	.byte	0x04, 0x12
        /*0026*/ 	.short	(.L_8 - .L_7)
	.align		4
.L_7:
        /*0028*/ 	.word	index@(triton_poi_fused_leaky_relu_16)
        /*002c*/ 	.word	0x00000000
.L_8:


//--------------------- .nv.info.triton_poi_fused_leaky_relu_16 --------------------------
	.section	.nv.info.triton_poi_fused_leaky_relu_16,"",@"SHT_CUDA_INFO"
	.sectionflags	@""
	.align	4


	//----- nvinfo : EIATTR_CUDA_API_VERSION
	.align		4
        /*0000*/ 	.byte	0x04, 0x37
        /*0002*/ 	.short	(.L_10 - .L_9)
.L_9:
        /*0004*/ 	.word	0x0000007c


	//----- nvinfo : EIATTR_KPARAM_INFO
	.align		4
.L_10:
        /*0008*/ 	.byte	0x04, 0x17
        /*000a*/ 	.short	(.L_12 - .L_11)
.L_11:
        /*000c*/ 	.word	0x00000000
        /*0010*/ 	.short	0x0005
        /*0012*/ 	.short	0x0024
        /*0014*/ 	.byte	0x00, 0xf0, 0x11, 0x00


	//----- nvinfo : EIATTR_KPARAM_INFO
	.align		4
.L_12:
        /*0018*/ 	.byte	0x04, 0x17
        /*001a*/ 	.short	(.L_14 - .L_13)
.L_13:
        /*001c*/ 	.word	0x00000000
        /*0020*/ 	.short	0x0004
        /*0022*/ 	.short	0x0020
        /*0024*/ 	.byte	0x00, 0xf0, 0x11, 0x00


	//----- nvinfo : EIATTR_KPARAM_INFO
	.align		4
.L_14:
        /*0028*/ 	.byte	0x04, 0x17
        /*002a*/ 	.short	(.L_16 - .L_15)
.L_15:
        /*002c*/ 	.word	0x00000000
        /*0030*/ 	.short	0x0003
        /*0032*/ 	.short	0x0018
        /*0034*/ 	.byte	0x00, 0xf4, 0x21, 0x00


	//----- nvinfo : EIATTR_KPARAM_INFO
	.align		4
.L_16:
        /*0038*/ 	.byte	0x04, 0x17
        /*003a*/ 	.short	(.L_18 - .L_17)
.L_17:
        /*003c*/ 	.word	0x00000000
        /*0040*/ 	.short	0x0002
        /*0042*/ 	.short	0x0010
        /*0044*/ 	.byte	0x00, 0xf4, 0x21, 0x00


	//----- nvinfo : EIATTR_KPARAM_INFO
	.align		4
.L_18:
        /*0048*/ 	.byte	0x04, 0x17
        /*004a*/ 	.short	(.L_20 - .L_19)
.L_19:
        /*004c*/ 	.word	0x00000000
        /*0050*/ 	.short	0x0001
        /*0052*/ 	.short	0x0008
        /*0054*/ 	.byte	0x00, 0xf4, 0x21, 0x00


	//----- nvinfo : EIATTR_KPARAM_INFO
	.align		4
.L_20:
        /*0058*/ 	.byte	0x04, 0x17
        /*005a*/ 	.short	(.L_22 - .L_21)
.L_21:
        /*005c*/ 	.word	0x00000000
        /*0060*/ 	.short	0x0000
        /*0062*/ 	.short	0x0000
        /*0064*/ 	.byte	0x00, 0xf4, 0x21, 0x00


	//----- nvinfo : EIATTR_SPARSE_MMA_MASK
	.align		4
.L_22:
        /*0068*/ 	.byte	0x03, 0x50
        /*006a*/ 	.short	0x0000


	//----- nvinfo : EIATTR_MAXREG_COUNT
	.align		4
        /*006c*/ 	.byte	0x03, 0x1b
        /*006e*/ 	.short	0x00ff


	//----- nvinfo : EIATTR_EXIT_INSTR_OFFSETS
	.align		4
        /*0070*/ 	.byte	0x04, 0x1c
        /*0072*/ 	.short	(.L_24 - .L_23)


	//   ....[0]....
.L_23:
        /*0074*/ 	.word	0x000003e0


	//   ....[1]....
        /*0078*/ 	.word	0x00000490


	//----- nvinfo : EIATTR_REQNTID
	.align		4
.L_24:
        /*007c*/ 	.byte	0x04, 0x10
        /*007e*/ 	.short	(.L_26 - .L_25)
.L_25:
        /*0080*/ 	.word	0x00000080
        /*0084*/ 	.word	0x00000001
        /*0088*/ 	.word	0x00000001


	//----- nvinfo : EIATTR_CBANK_PARAM_SIZE
	.align		4
.L_26:
        /*008c*/ 	.byte	0x03, 0x19
        /*008e*/ 	.short	0x0028


	//----- nvinfo : EIATTR_PARAM_CBANK
	.align		4
        /*0090*/ 	.byte	0x04, 0x0a
        /*0092*/ 	.short	(.L_28 - .L_27)
	.align		4
.L_27:
        /*0094*/ 	.word	index@(.nv.constant0.triton_poi_fused_leaky_relu_16)
        /*0098*/ 	.short	0x0210
        /*009a*/ 	.short	0x0028


	//----- nvinfo : EIATTR_SW_WAR
	.align		4
.L_28:
        /*009c*/ 	.byte	0x04, 0x36
        /*009e*/ 	.short	(.L_30 - .L_29)
.L_29:
        /*00a0*/ 	.word	0x00000008
.L_30:


//--------------------- .nv.callgraph             --------------------------
	.section	.nv.callgraph,"",@"SHT_CUDA_CALLGRAPH"
	.align	4
	.sectionentsize	8
	.align		4
        /*0000*/ 	.word	0x00000000
	.align		4
        /*0004*/ 	.word	0xffffffff
	.align		4
        /*0008*/ 	.word	0x00000000
	.align		4
        /*000c*/ 	.word	0xfffffffe
	.align		4
        /*0010*/ 	.word	0x00000000
	.align		4
        /*0014*/ 	.word	0xfffffffd
	.align		4
        /*0018*/ 	.word	0x00000000
	.align		4
        /*001c*/ 	.word	0xfffffffc


//--------------------- .nv.constant4             --------------------------
	.section	.nv.constant4,"a",@progbits
	.align	8
	.align		8
.nv.constant4:
        /*0000*/ 	.dword	_$_str


//--------------------- .text.triton_poi_fused_leaky_relu_16 --------------------------
	.section	.text.triton_poi_fused_leaky_relu_16,"ax",@progbits
	.sectionflags	@"SHF_BARRIERS=1"
	.align	128
        .global         triton_poi_fused_leaky_relu_16
        .type           triton_poi_fused_leaky_relu_16,@function
        .size           triton_poi_fused_leaky_relu_16,(.L_x_1 - triton_poi_fused_leaky_relu_16)
        .other          triton_poi_fused_leaky_relu_16,@"STO_CUDA_ENTRY STV_DEFAULT"
triton_poi_fused_leaky_relu_16:
.text.triton_poi_fused_leaky_relu_16:
[----:B------:R-:W0:Y:S01]  /*0000*/  LDC R1, c[0x0][0x28] ;  /* 0x00000a00ff017b82 */ /* 0x000e220000000800 */
[----:B------:R-:W1:Y:S07]  /*0010*/  S2R R11, SR_TID.X ;  /* 0x00000000000b7919 */ /* 0x000e6e0000002100 */
[----:B------:R-:W2:Y:S01]  /*0020*/  LDC.64 R8, c[0x0][0x220] ;  /* 0x00008800ff087b82 */ /* 0x000ea20000000a00 */
[----:B------:R-:W-:Y:S01]  /*0030*/  ULDC.64 UR6, c[0x0][0x208] ;  /* 0x0000820000067ab9 */ /* 0x000fe20000000a00 */
[----:B------:R-:W3:Y:S01]  /*0040*/  S2R R2, SR_CTAID.Y ;  /* 0x0000000000027919 */ /* 0x000ee20000002600 */
[----:B------:R-:W4:Y:S05]  /*0050*/  S2R R4, SR_CTAID.X ;  /* 0x0000000000047919 */ /* 0x000f2a0000002500 */
[----:B------:R-:W5:Y:S08]  /*0060*/  LDC.64 R12, c[0x0][0x210] ;  /* 0x00008400ff0c7b82 */ /* 0x000f700000000a00 */
[----:B------:R-:W2:Y:S01]  /*0070*/  LDC.64 R14, c[0x0][0x218] ;  /* 0x00008600ff0e7b82 */ /* 0x000ea20000000a00 */
[----:B-1----:R-:W-:Y:S01]  /*0080*/  SHF.R.U32.HI R7, RZ, 0x6, R11 ;  /* 0x00000006ff077819 */ /* 0x002fe2000001160b */
[----:B------:R-:W-:-:S02]  /*0090*/  IMAD.SHL.U32 R3, R11, 0x2, RZ ;  /* 0x000000020b037824 */ /* 0x000fc400078e00ff */
[----:B---3--:R-:W-:Y:S01]  /*00a0*/  IMAD.SHL.U32 R0, R2, 0x2, RZ ;  /* 0x0000000202007824 */ /* 0x008fe200078e00ff */
[----:B------:R-:W-:Y:S02]  /*00b0*/  SHF.R.S32.HI R5, RZ, 0x1e, R2 ;  /* 0x0000001eff057819 */ /* 0x000fe40000011402 */
[----:B------:R-:W-:Y:S01]  /*00c0*/  SGXT.U32 R7, R7, 0x1 ;  /* 0x000000010707781a */ /* 0x000fe20000000000 */
[----:B----4-:R-:W-:Y:S01]  /*00d0*/  IMAD.SHL.U32 R4, R4, 0x80, RZ ;  /* 0x0000008004047824 */ /* 0x010fe200078e00ff */
[----:B------:R-:W-:Y:S02]  /*00e0*/  SGXT R5, R5, 0x1 ;  /* 0x000000010505781a */ /* 0x000fe40000000200 */
[----:B------:R-:W-:Y:S02]  /*00f0*/  LOP3.LUT R6, R0, R7, RZ, 0xfc, !PT ;  /* 0x0000000700067212 */ /* 0x000fe400078efcff */
[----:B------:R-:W-:Y:S02]  /*0100*/  LOP3.LUT R17, R4, 0x7e, R3, 0xf8, !PT ;  /* 0x0000007e04117812 */ /* 0x000fe400078ef803 */
[----:B------:R-:W-:-:S02]  /*0110*/  LEA.HI R2, R5, R6, RZ, 0x6 ;  /* 0x0000000605027211 */ /* 0x000fc400078f30ff */
[----:B------:R-:W-:-:S03]  /*0120*/  ISETP.GE.AND P0, PT, R17, 0x80, PT ;  /* 0x000000801100780c */ /* 0x000fc60003f06270 */
[----:B------:R-:W-:Y:S01]  /*0130*/  IMAD.SHL.U32 R2, R2, 0x2, RZ ;  /* 0x0000000202027824 */ /* 0x000fe200078e00ff */
[----:B------:R-:W-:-:S04]  /*0140*/  ISETP.LT.AND P0, PT, R6, 0x100, !P0 ;  /* 0x000001000600780c */ /* 0x000fc80004701270 */
[----:B------:R-:W-:-:S05]  /*0150*/  LOP3.LUT R2, R2, 0xffffff80, RZ, 0xc0, !PT ;  /* 0xffffff8002027812 */ /* 0x000fca00078ec0ff */
[----:B------:R-:W-:Y:S01]  /*0160*/  IMAD.IADD R21, R17, 0x1, R2 ;  /* 0x0000000111157824 */ /* 0x000fe200078e0202 */
[----:B------:R-:W-:-:S03]  /*0170*/  CS2R R2, SRZ ;  /* 0x0000000000027805 */ /* 0x000fc6000001ff00 */
[----:B--2---:R-:W-:-:S05]  /*0180*/  IMAD.WIDE R18, R21, 0x4, R8 ;  /* 0x0000000415127825 */ /* 0x004fca00078e0208 */
[----:B------:R-:W2:Y:S01]  /*0190*/  @P0 LDG.E.EL.64 R2, desc[UR6][R18.64] ;  /* 0x0000000612020981 */ /* 0x000ea2000c2e1b00 */
[----:B------:R-:W-:Y:S01]  /*01a0*/  IMAD R17, R6, 0x80, R17 ;  /* 0x0000008006117824 */ /* 0x000fe200078e0211 */
[----:B------:R-:W-:Y:S01]  /*01b0*/  CS2R R8, SRZ ;  /* 0x0000000000087805 */ /* 0x000fe2000001ff00 */
[----:B0-----:R-:W-:-:S04]  /*01c0*/  IMAD.WIDE R14, R21, 0x4, R14 ;  /* 0x00000004150e7825 */ /* 0x001fc800078e020e */
[----:B-----5:R-:W-:Y:S01]  /*01d0*/  IMAD.WIDE R16, R17, 0x4, R12 ;  /* 0x0000000411107825 */ /* 0x020fe200078e020c */
[----:B------:R-:W-:Y:S01]  /*01e0*/  CS2R R12, SRZ ;  /* 0x00000000000c7805 */ /* 0x000fe2000001ff00 */
[----:B------:R-:W3:Y:S05]  /*01f0*/  @P0 LDG.E.EL.64 R8, desc[UR6][R14.64] ;  /* 0x000000060e080981 */ /* 0x000eea000c2e1b00 */
[----:B------:R-:W3:Y:S01]  /*0200*/  @P0 LDG.E.EL.64 R12, desc[UR6][R16.64] ;  /* 0x00000006100c0981 */ /* 0x000ee2000c2e1b00 */
[----:B------:R-:W-:Y:S01]  /*0210*/  IMAD.MOV.U32 R6, RZ, RZ, 0x3c800000 ;  /* 0x3c800000ff067424 */ /* 0x000fe200078e00ff */
[----:B------:R-:W0:Y:S01]  /*0220*/  S2UR UR5, SR_CgaCtaId ;  /* 0x00000000000579c3 */ /* 0x000e220000008800 */
[----:B------:R-:W-:Y:S01]  /*0230*/  UMOV UR4, 0x400 ;  /* 0x0000040000047882 */ /* 0x000fe20000000000 */
[----:B------:R-:W-:Y:S01]  /*0240*/  LOP3.LUT R4, R4, 0x7f, R11, 0xf8, !PT ;  /* 0x0000007f04047812 */ /* 0x000fe200078ef80b */
[----:B0-----:R-:W-:-:S03]  /*0250*/  UPRMT UR4, UR5, 0x654, UR4 ;  /* 0x0000065405047896 */ /* 0x001fc60008000004 */
[----:B------:R-:W-:-:S04]  /*0260*/  ISETP.GE.AND P0, PT, R4, 0x80, PT ;  /* 0x000000800400780c */ /* 0x000fc80003f06270 */
[----:B------:R-:W-:Y:S01]  /*0270*/  ISETP.LT.AND P0, PT, R0, 0x100, !P0 ;  /* 0x000001000000780c */ /* 0x000fe20004701270 */
[-C--:B--2---:R-:W-:Y:S01]  /*0280*/  FFMA R2, R2, R6.reuse, 9.9999997473787516356e-06 ;  /* 0x3727c5ac02027423 */ /* 0x084fe20000000006 */
[----:B------:R-:W-:-:S05]  /*0290*/  FFMA R3, R3, R6, 9.9999997473787516356e-06 ;  /* 0x3727c5ac03037423 */ /* 0x000fca0000000006 */
[----:B------:R-:W0:Y:S08]  /*02a0*/  MUFU.RSQ R2, R2 ;  /* 0x0000000200027308 */ /* 0x000e300000001400 */
[----:B------:R-:W1:Y:S01]  /*02b0*/  MUFU.RSQ R3, R3 ;  /* 0x0000000300037308 */ /* 0x000e620000001400 */
[----:B---3--:R-:W-:Y:S01]  /*02c0*/  FADD R19, -R8, R12 ;  /* 0x0000000c08137221 */ /* 0x008fe20000000100 */
[----:B------:R-:W-:Y:S01]  /*02d0*/  FADD R6, -R9, R13 ;  /* 0x0000000d09067221 */ /* 0x000fe20000000100 */
[----:B------:R-:W-:-:S02]  /*02e0*/  IMAD.SHL.U32 R8, R11, 0x4, RZ ;  /* 0x000000040b087824 */ /* 0x000fc400078e00ff */
[----:B0-----:R-:W-:Y:S01]  /*02f0*/  FMUL R19, R2, R19 ;  /* 0x0000001302137220 */ /* 0x001fe20000400000 */
[----:B-1----:R-:W-:-:S04]  /*0300*/  FMUL R6, R3, R6 ;  /* 0x0000000603067220 */ /* 0x002fc80000400000 */
[----:B------:R-:W-:Y:S02]  /*0310*/  FSETP.GT.AND P1, PT, R19, RZ, PT ;  /* 0x000000ff1300720b */ /* 0x000fe40003f24000 */
[----:B------:R-:W-:Y:S02]  /*0320*/  FSETP.GT.AND P2, PT, R6, RZ, PT ;  /* 0x000000ff0600720b */ /* 0x000fe40003f44000 */
[----:B------:R-:W-:-:S04]  /*0330*/  LOP3.LUT R8, R8, 0xfc, RZ, 0xc0, !PT ;  /* 0x000000fc08087812 */ /* 0x000fc800078ec0ff */
[C---:B------:R-:W-:Y:S02]  /*0340*/  LOP3.LUT R7, R8.reuse, R7, RZ, 0xfc, !PT ;  /* 0x0000000708077212 */ /* 0x040fe400078efcff */
[----:B------:R-:W-:-:S03]  /*0350*/  LEA R8, R8, UR4, 0x2 ;  /* 0x0000000408087c11 */ /* 0x000fc6000f8e10ff */
[----:B------:R-:W-:Y:S02]  /*0360*/  @!P1 FMUL R19, R19, 0.10000000149011611938 ;  /* 0x3dcccccd13139820 */ /* 0x000fe40000400000 */
[----:B------:R-:W-:Y:S02]  /*0370*/  IMAD R7, R7, 0x4, R8 ;  /* 0x0000000407077824 */ /* 0x000fe400078e0208 */
[----:B------:R-:W-:-:S03]  /*0380*/  @!P2 FMUL R6, R6, 0.10000000149011611938 ;  /* 0x3dcccccd0606a820 */ /* 0x000fc60000400000 */
[----:B------:R0:W-:Y:S04]  /*0390*/  STS [R7], R19 ;  /* 0x0000001307007388 */ /* 0x0001e80000000800 */
[----:B------:R0:W-:Y:S01]  /*03a0*/  STS [R7+0x10], R6 ;  /* 0x0000100607007388 */ /* 0x0001e20000000800 */
[----:B------:R-:W-:-:S05]  /*03b0*/  IMAD.SHL.U32 R11, R11, 0x10, RZ ;  /* 0x000000100b0b7824 */ /* 0x000fca00078e00ff */
[----:B------:R-:W-:Y:S01]  /*03c0*/  LOP3.LUT R11, R11, 0x7f0, RZ, 0xc0, !PT ;  /* 0x000007f00b0b7812 */ /* 0x000fe200078ec0ff */
[----:B------:R-:W-:Y:S06]  /*03d0*/  BAR.SYNC.DEFER_BLOCKING 0x0 ;  /* 0x0000000000007b1d */ /* 0x000fec0000010000 */
[----:B0-----:R-:W-:Y:S05]  /*03e0*/  @!P0 EXIT ;  /* 0x000000000000894d */ /* 0x001fea0003800000 */
[----:B------:R-:W0:Y:S01]  /*03f0*/  LDS.64 R10, [R11+UR4] ;  /* 0x000000040b0a7984 */ /* 0x000e220008000a00 */
[----:B------:R-:W1:Y:S01]  /*0400*/  LDC.64 R2, c[0x0][0x228] ;  /* 0x00008a00ff027b82 */ /* 0x000e620000000a00 */
[----:B------:R-:W-:-:S05]  /*0410*/  LEA.HI R5, R5, R0, RZ, 0x6 ;  /* 0x0000000005057211 */ /* 0x000fca00078f30ff */
[C---:B------:R-:W-:Y:S01]  /*0420*/  IMAD.SHL.U32 R6, R5.reuse, 0x80, RZ ;  /* 0x0000008005067824 */ /* 0x040fe200078e00ff */
[----:B------:R-:W-:-:S04]  /*0430*/  LOP3.LUT R5, R5, 0xffffffc0, RZ, 0xc0, !PT ;  /* 0xffffffc005057812 */ /* 0x000fc800078ec0ff */
[----:B------:R-:W-:-:S04]  /*0440*/  LOP3.LUT R6, R6, 0xffffe000, RZ, 0xc0, !PT ;  /* 0xffffe00006067812 */ /* 0x000fc800078ec0ff */
[----:B------:R-:W-:-:S05]  /*0450*/  IADD3 R5, R6, R0, -R5 ;  /* 0x0000000006057210 */ /* 0x000fca0007ffe805 */
[----:B------:R-:W-:-:S04]  /*0460*/  IMAD R5, R4, 0x40, R5 ;  /* 0x0000004004057824 */ /* 0x000fc800078e0205 */
[----:B-1----:R-:W-:-:S05]  /*0470*/  IMAD.WIDE R2, R5, 0x4, R2 ;  /* 0x0000000405027825 */ /* 0x002fca00078e0202 */
[----:B0-----:R-:W-:Y:S01]  /*0480*/  STG.E.64 desc[UR6][R2.64], R10 ;  /* 0x0000000a02007986 */ /* 0x001fe2000c101b06 */
[----:B------:R-:W-:Y:S05]  /*0490*/  EXIT ;  /* 0x000000000000794d */ /* 0x000fea0003800000 */
.L_x_0:
[----:B------:R-:W-:-:S00]  /*04a0*/  BRA `(.L_x_0) ;  /* 0xfffffffc00fc7947 */ /* 0x000fc0000383ffff */
[----:B------:R-:W-:-:S00]  /*04b0*/  NOP ;  /* 0x0000000000007918 */ /* 0x000fc00000000000 */
        /* <DEDUP_REMOVED lines=12> */
.L_x_1:


//--------------------- .nv.global.init           --------------------------
	.section	.nv.global.init,"aw",@progbits
.nv.global.init:
	.type		_$_str,@object
	.size		_$_str,(.L_0 - _$_str)
_$_str:
        /*0000*/ 	.byte	0x5f, 0x5f, 0x43, 0x55, 0x44, 0x41, 0x5f, 0x46, 0x54, 0x5a, 0x00
.L_0:


//--------------------- .nv.shared.triton_poi_fused_leaky_relu_16 --------------------------
	.section	.nv.shared.triton_poi_fused_leaky_relu_16,"aw",@nobits
	.sectionflags	@""
	.align	16
	.zero		1024


//--------------------- .nv.constant0.triton_poi_fused_leaky_relu_16 --------------------------
	.section	.nv.constant0.triton_poi_fused_leaky_relu_16,"a",@progbits
	.sectionflags	@""
	.align	4
.nv.constant0.triton_poi_fused_leaky_relu_16:
	.zero		568
